//
// Generated by NVIDIA NVVM Compiler
//
// Compiler Build ID: CL-36424714
// Cuda compilation tools, release 13.0, V13.0.88
// Based on NVVM 20.0.0
//

.version 9.0
.target sm_100
.address_size 64

	// .globl	_Z10test_whilev

.visible .entry _Z10test_whilev()
{


	ret;

}
	// .globl	_Z16test_large_whilev
.visible .entry _Z16test_large_whilev()
{


	ret;

}
	// .globl	_Z29test_statements_in_while_bodyv
.visible .entry _Z29test_statements_in_while_bodyv()
{


	ret;

}
	// .globl	_Z8test_forv
.visible .entry _Z8test_forv()
{


	ret;

}


// ===== COMPILED SASS (sm_100) =====

	.target	sm_100

	.elftype	@"ET_EXEC"


//--------------------- .note.nv.tkinfo           --------------------------
	.section	.note.nv.tkinfo,"",@"SHT_NOTE"
	.sectionflags	@"SHF_NOTE_NV_TKINFO"
	.tkinfo
        /*0018*/ 	.word	0x00000002
        /*0030*/ 	.string	""
        /*0030*/ 	.string	"ptxas"
        /*0030*/ 	.string	"Cuda compilation tools, release 13.0, V13.0.88"
        /*0030*/ 	.string	"Build cuda_13.0.r13.0/compiler.36424714_0"
        /*0030*/ 	.string	"-arch sm_100 -m 64 "



//--------------------- .note.nv.cuinfo           --------------------------
	.section	.note.nv.cuinfo,"",@"SHT_NOTE"
	.sectionflags	@"SHF_NOTE_NV_CUINFO"
        /*0018*/ 	.short	0x0002
        /*001a*/ 	.short	0x0064
        /*001c*/ 	.short	0x0082
	.zero		2


//--------------------- .nv.info                  --------------------------
	.section	.nv.info,"",@"SHT_CUDA_INFO"
	.align	4


	//----- nvinfo : EIATTR_REGCOUNT
	.align		4
        /*0000*/ 	.byte	0x04, 0x2f
        /*0002*/ 	.short	(.L_1 - .L_0)
	.align		4
.L_0:
        /*0004*/ 	.word	index@(_Z10test_whilev)
        /*0008*/ 	.word	0x00000004


	//----- nvinfo : EIATTR_FRAME_SIZE
	.align		4
.L_1:
        /*000c*/ 	.byte	0x04, 0x11
        /*000e*/ 	.short	(.L_3 - .L_2)
	.align		4
.L_2:
        /*0010*/ 	.word	index@(_Z10test_whilev)
        /*0014*/ 	.word	0x00000000


	//----- nvinfo : EIATTR_REGCOUNT
	.align		4
.L_3:
        /*0018*/ 	.byte	0x04, 0x2f
        /*001a*/ 	.short	(.L_5 - .L_4)
	.align		4
.L_4:
        /*001c*/ 	.word	index@(_Z16test_large_whilev)
        /*0020*/ 	.word	0x00000004


	//----- nvinfo : EIATTR_FRAME_SIZE
	.align		4
.L_5:
        /*0024*/ 	.byte	0x04, 0x11
        /*0026*/ 	.short	(.L_7 - .L_6)
	.align		4
.L_6:
        /*0028*/ 	.word	index@(_Z16test_large_whilev)
        /*002c*/ 	.word	0x00000000


	//----- nvinfo : EIATTR_REGCOUNT
	.align		4
.L_7:
        /*0030*/ 	.byte	0x04, 0x2f
        /*0032*/ 	.short	(.L_9 - .L_8)
	.align		4
.L_8:
        /*0034*/ 	.word	index@(_Z29test_statements_in_while_bodyv)
        /*0038*/ 	.word	0x00000004


	//----- nvinfo : EIATTR_FRAME_SIZE
	.align		4
.L_9:
        /*003c*/ 	.byte	0x04, 0x11
        /*003e*/ 	.short	(.L_11 - .L_10)
	.align		4
.L_10:
        /*0040*/ 	.word	index@(_Z29test_statements_in_while_bodyv)
        /*0044*/ 	.word	0x00000000


	//----- nvinfo : EIATTR_REGCOUNT
	.align		4
.L_11:
        /*0048*/ 	.byte	0x04, 0x2f
        /*004a*/ 	.short	(.L_13 - .L_12)
	.align		4
.L_12:
        /*004c*/ 	.word	index@(_Z8test_forv)
        /*0050*/ 	.word	0x00000004


	//----- nvinfo : EIATTR_FRAME_SIZE
	.align		4
.L_13:
        /*0054*/ 	.byte	0x04, 0x11
        /*0056*/ 	.short	(.L_15 - .L_14)
	.align		4
.L_14:
        /*0058*/ 	.word	index@(_Z8test_forv)
        /*005c*/ 	.word	0x00000000


	//----- nvinfo : EIATTR_MIN_STACK_SIZE
	.align		4
.L_15:
        /*0060*/ 	.byte	0x04, 0x12
        /*0062*/ 	.short	(.L_17 - .L_16)
	.align		4
.L_16:
        /*0064*/ 	.word	index@(_Z8test_forv)
        /*0068*/ 	.word	0x00000000


	//----- nvinfo : EIATTR_MIN_STACK_SIZE
	.align		4
.L_17:
        /*006c*/ 	.byte	0x04, 0x12
        /*006e*/ 	.short	(.L_19 - .L_18)
	.align		4
.L_18:
        /*0070*/ 	.word	index@(_Z29test_statements_in_while_bodyv)
        /*0074*/ 	.word	0x00000000


	//----- nvinfo : EIATTR_MIN_STACK_SIZE
	.align		4
.L_19:
        /*0078*/ 	.byte	0x04, 0x12
        /*007a*/ 	.short	(.L_21 - .L_20)
	.align		4
.L_20:
        /*007c*/ 	.word	index@(_Z16test_large_whilev)
        /*0080*/ 	.word	0x00000000


	//----- nvinfo : EIATTR_MIN_STACK_SIZE
	.align		4
.L_21:
        /*0084*/ 	.byte	0x04, 0x12
        /*0086*/ 	.short	(.L_23 - .L_22)
	.align		4
.L_22:
        /*0088*/ 	.word	index@(_Z10test_whilev)
        /*008c*/ 	.word	0x00000000
.L_23:


//--------------------- .nv.compat                --------------------------
	.section	.nv.compat,"",@"SHT_CUDA_COMPAT_INFO"
	.align	4
        /*0000*/ 	.byte	0x02, 0x09, 0x00, 0x00, 0x02, 0x02, 0x01, 0x00, 0x02, 0x05, 0x05, 0x00, 0x03, 0x07, 0x01, 0x01
        /*0010*/ 	.byte	0x02, 0x03, 0x00, 0x00, 0x02, 0x06, 0x01, 0x00, 0x04, 0x0b, 0x08, 0x00, 0x09, 0x00, 0x00, 0x00
        /*0020*/ 	.byte	0x00, 0x00, 0x00, 0x00


//--------------------- .nv.info._Z8test_forv     --------------------------
	.section	.nv.info._Z8test_forv,"",@"SHT_CUDA_INFO"
	.sectionflags	@""
	.align	4


	//----- nvinfo : EIATTR_CUDA_API_VERSION
	.align		4
        /*0000*/ 	.byte	0x04, 0x37
        /*0002*/ 	.short	(.L_25 - .L_24)
.L_24:
        /*0004*/ 	.word	0x00000082


	//----- nvinfo : EIATTR_SPARSE_MMA_MASK
	.align		4
.L_25:
        /*0008*/ 	.byte	0x03, 0x50
        /*000a*/ 	.short	0x0000


	//----- nvinfo : EIATTR_MAXREG_COUNT
	.align		4
        /*000c*/ 	.byte	0x03, 0x1b
        /*000e*/ 	.short	0x00ff


	//----- nvinfo : EIATTR_MERCURY_ISA_VERSION
	.align		4
        /*0010*/ 	.byte	0x03, 0x5f
        /*0012*/ 	.short	0x0101


	//----- nvinfo : EIATTR_VRC_CTA_INIT_COUNT
	.align		4
        /*0014*/ 	.byte	0x02, 0x4a
	.zero		1
	.zero		1


	//----- nvinfo : EIATTR_EXIT_INSTR_OFFSETS
	.align		4
        /*0018*/ 	.byte	0x04, 0x1c
        /*001a*/ 	.short	(.L_27 - .L_26)


	//   ....[0]....
.L_26:
        /*001c*/ 	.word	0x00000010


	//----- nvinfo : EIATTR_SW_WAR
	.align		4
.L_27:
        /*0020*/ 	.byte	0x04, 0x36
        /*0022*/ 	.short	(.L_29 - .L_28)
.L_28:
        /*0024*/ 	.word	0x00000008
.L_29:


//--------------------- .nv.info._Z29test_statements_in_while_bodyv --------------------------
	.section	.nv.info._Z29test_statements_in_while_bodyv,"",@"SHT_CUDA_INFO"
	.sectionflags	@""
	.align	4


	//----- nvinfo : EIATTR_CUDA_API_VERSION
	.align		4
        /*0000*/ 	.byte	0x04, 0x37
        /*0002*/ 	.short	(.L_31 - .L_30)
.L_30:
        /*0004*/ 	.word	0x00000082


	//----- nvinfo : EIATTR_SPARSE_MMA_MASK
	.align		4
.L_31:
        /*0008*/ 	.byte	0x03, 0x50
        /*000a*/ 	.short	0x0000


	//----- nvinfo : EIATTR_MAXREG_COUNT
	.align		4
        /*000c*/ 	.byte	0x03, 0x1b
        /*000e*/ 	.short	0x00ff


	//----- nvinfo : EIATTR_MERCURY_ISA_VERSION
	.align		4
        /*0010*/ 	.byte	0x03, 0x5f
        /*0012*/ 	.short	0x0101


	//----- nvinfo : EIATTR_VRC_CTA_INIT_COUNT
	.align		4
        /*0014*/ 	.byte	0x02, 0x4a
	.zero		1
	.zero		1


	//----- nvinfo : EIATTR_EXIT_INSTR_OFFSETS
	.align		4
        /*0018*/ 	.byte	0x04, 0x1c
        /*001a*/ 	.short	(.L_33 - .L_32)


	//   ....[0]....
.L_32:
        /*001c*/ 	.word	0x00000010


	//----- nvinfo : EIATTR_SW_WAR
	.align		4
.L_33:
        /*0020*/ 	.byte	0x04, 0x36
        /*0022*/ 	.short	(.L_35 - .L_34)
.L_34:
        /*0024*/ 	.word	0x00000008
.L_35:


//--------------------- .nv.info._Z16test_large_whilev --------------------------
	.section	.nv.info._Z16test_large_whilev,"",@"SHT_CUDA_INFO"
	.sectionflags	@""
	.align	4


	//----- nvinfo : EIATTR_CUDA_API_VERSION
	.align		4
        /*0000*/ 	.byte	0x04, 0x37
        /*0002*/ 	.short	(.L_37 - .L_36)
.L_36:
        /*0004*/ 	.word	0x00000082


	//----- nvinfo : EIATTR_SPARSE_MMA_MASK
	.align		4
.L_37:
        /*0008*/ 	.byte	0x03, 0x50
        /*000a*/ 	.short	0x0000


	//----- nvinfo : EIATTR_MAXREG_COUNT
	.align		4
        /*000c*/ 	.byte	0x03, 0x1b
        /*000e*/ 	.short	0x00ff


	//----- nvinfo : EIATTR_MERCURY_ISA_VERSION
	.align		4
        /*0010*/ 	.byte	0x03, 0x5f
        /*0012*/ 	.short	0x0101


	//----- nvinfo : EIATTR_VRC_CTA_INIT_COUNT
	.align		4
        /*0014*/ 	.byte	0x02, 0x4a
	.zero		1
	.zero		1


	//----- nvinfo : EIATTR_EXIT_INSTR_OFFSETS
	.align		4
        /*0018*/ 	.byte	0x04, 0x1c
        /*001a*/ 	.short	(.L_39 - .L_38)


	//   ....[0]....
.L_38:
        /*001c*/ 	.word	0x00000010


	//----- nvinfo : EIATTR_SW_WAR
	.align		4
.L_39:
        /*0020*/ 	.byte	0x04, 0x36
        /*0022*/ 	.short	(.L_41 - .L_40)
.L_40:
        /*0024*/ 	.word	0x00000008
.L_41:


//--------------------- .nv.info._Z10test_whilev  --------------------------
	.section	.nv.info._Z10test_whilev,"",@"SHT_CUDA_INFO"
	.sectionflags	@""
	.align	4


	//----- nvinfo : EIATTR_CUDA_API_VERSION
	.align		4
        /*0000*/ 	.byte	0x04, 0x37
        /*0002*/ 	.short	(.L_43 - .L_42)
.L_42:
        /*0004*/ 	.word	0x00000082


	//----- nvinfo : EIATTR_SPARSE_MMA_MASK
	.align		4
.L_43:
        /*0008*/ 	.byte	0x03, 0x50
        /*000a*/ 	.short	0x0000


	//----- nvinfo : EIATTR_MAXREG_COUNT
	.align		4
        /*000c*/ 	.byte	0x03, 0x1b
        /*000e*/ 	.short	0x00ff


	//----- nvinfo : EIATTR_MERCURY_ISA_VERSION
	.align		4
        /*0010*/ 	.byte	0x03, 0x5f
        /*0012*/ 	.short	0x0101


	//----- nvinfo : EIATTR_VRC_CTA_INIT_COUNT
	.align		4
        /*0014*/ 	.byte	0x02, 0x4a
	.zero		1
	.zero		1


	//----- nvinfo : EIATTR_EXIT_INSTR_OFFSETS
	.align		4
        /*0018*/ 	.byte	0x04, 0x1c
        /*001a*/ 	.short	(.L_45 - .L_44)


	//   ....[0]....
.L_44:
        /*001c*/ 	.word	0x00000010


	//----- nvinfo : EIATTR_SW_WAR
	.align		4
.L_45:
        /*0020*/ 	.byte	0x04, 0x36
        /*0022*/ 	.short	(.L_47 - .L_46)
.L_46:
        /*0024*/ 	.word	0x00000008
.L_47:


//--------------------- .nv.callgraph             --------------------------
	.section	.nv.callgraph,"",@"SHT_CUDA_CALLGRAPH"
	.align	4
	.sectionentsize	8
	.align		4
        /*0000*/ 	.word	0x00000000
	.align		4
        /*0004*/ 	.word	0xffffffff
	.align		4
        /*0008*/ 	.word	0x00000000
	.align		4
        /*000c*/ 	.word	0xfffffffe
	.align		4
        /*0010*/ 	.word	0x00000000
	.align		4
        /*0014*/ 	.word	0xfffffffd
	.align		4
        /*0018*/ 	.word	0x00000000
	.align		4
        /*001c*/ 	.word	0xfffffffc


//--------------------- .text._Z8test_forv        --------------------------
	.section	.text._Z8test_forv,"ax",@progbits
	.align	128
        .global         _Z8test_forv
        .type           _Z8test_forv,@function
        .size           _Z8test_forv,(.L_x_4 - _Z8test_forv)
        .other          _Z8test_forv,@"STO_CUDA_ENTRY STV_DEFAULT"
_Z8test_forv:
.text._Z8test_forv:
[----:B------:R-:W-:Y:S01]  /*0000*/  LDC R1, c[0x0][0x37c] ;  /* 0x0000df00ff017b82 */ /* 0x000fe20000000800 */
[----:B------:R-:W-:Y:S05]  /*0010*/  EXIT ;  /* 0x000000000000794d */ /* 0x000fea0003800000 */
.L_x_0:
[----:B------:R-:W-:-:S00]  /*0020*/  BRA `(.L_x_0) ;  /* 0xfffffffc00fc7947 */ /* 0x000fc0000383ffff */
[----:B------:R-:W-:-:S00]  /*0030*/  NOP ;  /* 0x0000000000007918 */ /* 0x000fc00000000000 */
        /* <DEDUP_REMOVED lines=12> */
.L_x_4:


//--------------------- .text._Z29test_statements_in_while_bodyv --------------------------
	.section	.text._Z29test_statements_in_while_bodyv,"ax",@progbits
	.align	128
        .global         _Z29test_statements_in_while_bodyv
        .type           _Z29test_statements_in_while_bodyv,@function
        .size           _Z29test_statements_in_while_bodyv,(.L_x_5 - _Z29test_statements_in_while_bodyv)
        .other          _Z29test_statements_in_while_bodyv,@"STO_CUDA_ENTRY STV_DEFAULT"
_Z29test_statements_in_while_bodyv:
.text._Z29test_statements_in_while_bodyv:
[----:B------:R-:W-:Y:S01]  /*0000*/  LDC R1, c[0x0][0x37c] ;  /* 0x0000df00ff017b82 */ /* 0x000fe20000000800 */
[----:B------:R-:W-:Y:S05]  /*0010*/  EXIT ;  /* 0x000000000000794d */ /* 0x000fea0003800000 */
.L_x_1:
        /* <DEDUP_REMOVED lines=14> */
.L_x_5:


//--------------------- .text._Z16test_large_whilev --------------------------
	.section	.text._Z16test_large_whilev,"ax",@progbits
	.align	128
        .global         _Z16test_large_whilev
        .type           _Z16test_large_whilev,@function
        .size           _Z16test_large_whilev,(.L_x_6 - _Z16test_large_whilev)
        .other          _Z16test_large_whilev,@"STO_CUDA_ENTRY STV_DEFAULT"
_Z16test_large_whilev:
.text._Z16test_large_whilev:
[----:B------:R-:W-:Y:S01]  /*0000*/  LDC R1, c[0x0][0x37c] ;  /* 0x0000df00ff017b82 */ /* 0x000fe20000000800 */
[----:B------:R-:W-:Y:S05]  /*0010*/  EXIT ;  /* 0x000000000000794d */ /* 0x000fea0003800000 */
.L_x_2:
        /* <DEDUP_REMOVED lines=14> */
.L_x_6:


//--------------------- .text._Z10test_whilev     --------------------------
	.section	.text._Z10test_whilev,"ax",@progbits
	.align	128
        .global         _Z10test_whilev
        .type           _Z10test_whilev,@function
        .size           _Z10test_whilev,(.L_x_7 - _Z10test_whilev)
        .other          _Z10test_whilev,@"STO_CUDA_ENTRY STV_DEFAULT"
_Z10test_whilev:
.text._Z10test_whilev:
[----:B------:R-:W-:Y:S01]  /*0000*/  LDC R1, c[0x0][0x37c] ;  /* 0x0000df00ff017b82 */ /* 0x000fe20000000800 */
[----:B------:R-:W-:Y:S05]  /*0010*/  EXIT ;  /* 0x000000000000794d */ /* 0x000fea0003800000 */
.L_x_3:
        /* <DEDUP_REMOVED lines=14> */
.L_x_7:


//--------------------- .nv.shared.reserved.0     --------------------------
	.section	.nv.shared.reserved.0,"aw",@nobits
	.weak		__nv_reservedSMEM_offset_0_alias
	.size		__nv_reservedSMEM_offset_0_alias, 0, 64
	.other		__nv_reservedSMEM_offset_0_alias,@"STO_CUDA_RESERVED_SHARED STV_DEFAULT"
__nv_reservedSMEM_offset_0_alias:
	.zero		0
	.zero		64


//--------------------- .nv.constant0._Z8test_forv --------------------------
	.section	.nv.constant0._Z8test_forv,"a",@progbits
	.sectionflags	@""
	.align	4
.nv.constant0._Z8test_forv:
	.zero		896


//--------------------- .nv.constant0._Z29test_statements_in_while_bodyv --------------------------
	.section	.nv.constant0._Z29test_statements_in_while_bodyv,"a",@progbits
	.sectionflags	@""
	.align	4
.nv.constant0._Z29test_statements_in_while_bodyv:
	.zero		896


//--------------------- .nv.constant0._Z16test_large_whilev --------------------------
	.section	.nv.constant0._Z16test_large_whilev,"a",@progbits
	.sectionflags	@""
	.align	4
.nv.constant0._Z16test_large_whilev:
	.zero		896


//--------------------- .nv.constant0._Z10test_whilev --------------------------
	.section	.nv.constant0._Z10test_whilev,"a",@progbits
	.sectionflags	@""
	.align	4
.nv.constant0._Z10test_whilev:
	.zero		896


//--------------------- SYMBOLS --------------------------

	.type		.nv.reservedSmem.offset0,@object
	.size		.nv.reservedSmem.offset0,0x4
